//
// Generated by NVIDIA NVVM Compiler
//
// Compiler Build ID: CL-36424714
// Cuda compilation tools, release 13.0, V13.0.88
// Based on NVVM 20.0.0
//

.version 9.0
.target sm_100
.address_size 64

	// .globl	_Z9matmatgpuiiPdS_S_

.visible .entry _Z9matmatgpuiiPdS_S_(
	.param .u32 _Z9matmatgpuiiPdS_S__param_0,
	.param .u32 _Z9matmatgpuiiPdS_S__param_1,
	.param .u64 .ptr .align 1 _Z9matmatgpuiiPdS_S__param_2,
	.param .u64 .ptr .align 1 _Z9matmatgpuiiPdS_S__param_3,
	.param .u64 .ptr .align 1 _Z9matmatgpuiiPdS_S__param_4
)
{
	.reg .pred 	%p<11>;
	.reg .b32 	%r<38>;
	.reg .b64 	%rd<23>;
	.reg .b64 	%fd<112>;

	ld.param.u32 	%r23, [_Z9matmatgpuiiPdS_S__param_0];
	ld.param.u32 	%r24, [_Z9matmatgpuiiPdS_S__param_1];
	ld.param.u64 	%rd6, [_Z9matmatgpuiiPdS_S__param_2];
	ld.param.u64 	%rd7, [_Z9matmatgpuiiPdS_S__param_3];
	ld.param.u64 	%rd5, [_Z9matmatgpuiiPdS_S__param_4];
	cvta.to.global.u64 	%rd1, %rd7;
	cvta.to.global.u64 	%rd2, %rd6;
	mov.u32 	%r25, %ctaid.x;
	mov.u32 	%r26, %ntid.x;
	mov.u32 	%r27, %tid.x;
	mad.lo.s32 	%r1, %r25, %r26, %r27;
	setp.ge.s32 	%p1, %r1, %r24;
	@%p1 bra 	$L__BB0_15;
	setp.lt.s32 	%p2, %r23, 1;
	mov.f64 	%fd111, 0d0000000000000000;
	@%p2 bra 	$L__BB0_14;
	mul.lo.s32 	%r2, %r1, %r23;
	and.b32  	%r3, %r23, 15;
	setp.lt.u32 	%p3, %r23, 16;
	mov.b32 	%r34, 0;
	mov.f64 	%fd111, 0d0000000000000000;
	@%p3 bra 	$L__BB0_5;
	and.b32  	%r34, %r23, 2147483632;
	neg.s32 	%r32, %r34;
	add.s64 	%rd3, %rd2, 64;
	add.s64 	%rd4, %rd1, 64;
	mov.f64 	%fd111, 0d0000000000000000;
	mov.u32 	%r31, %r2;
$L__BB0_4:
	.pragma "nounroll";
	mul.wide.s32 	%rd8, %r31, 8;
	add.s64 	%rd9, %rd3, %rd8;
	add.s64 	%rd10, %rd4, %rd8;
	ld.global.f64 	%fd18, [%rd9+-64];
	ld.global.f64 	%fd19, [%rd10+-64];
	fma.rn.f64 	%fd20, %fd18, %fd19, %fd111;
	ld.global.f64 	%fd21, [%rd9+-56];
	ld.global.f64 	%fd22, [%rd10+-56];
	fma.rn.f64 	%fd23, %fd21, %fd22, %fd20;
	ld.global.f64 	%fd24, [%rd9+-48];
	ld.global.f64 	%fd25, [%rd10+-48];
	fma.rn.f64 	%fd26, %fd24, %fd25, %fd23;
	ld.global.f64 	%fd27, [%rd9+-40];
	ld.global.f64 	%fd28, [%rd10+-40];
	fma.rn.f64 	%fd29, %fd27, %fd28, %fd26;
	ld.global.f64 	%fd30, [%rd9+-32];
	ld.global.f64 	%fd31, [%rd10+-32];
	fma.rn.f64 	%fd32, %fd30, %fd31, %fd29;
	ld.global.f64 	%fd33, [%rd9+-24];
	ld.global.f64 	%fd34, [%rd10+-24];
	fma.rn.f64 	%fd35, %fd33, %fd34, %fd32;
	ld.global.f64 	%fd36, [%rd9+-16];
	ld.global.f64 	%fd37, [%rd10+-16];
	fma.rn.f64 	%fd38, %fd36, %fd37, %fd35;
	ld.global.f64 	%fd39, [%rd9+-8];
	ld.global.f64 	%fd40, [%rd10+-8];
	fma.rn.f64 	%fd41, %fd39, %fd40, %fd38;
	ld.global.f64 	%fd42, [%rd9];
	ld.global.f64 	%fd43, [%rd10];
	fma.rn.f64 	%fd44, %fd42, %fd43, %fd41;
	ld.global.f64 	%fd45, [%rd9+8];
	ld.global.f64 	%fd46, [%rd10+8];
	fma.rn.f64 	%fd47, %fd45, %fd46, %fd44;
	ld.global.f64 	%fd48, [%rd9+16];
	ld.global.f64 	%fd49, [%rd10+16];
	fma.rn.f64 	%fd50, %fd48, %fd49, %fd47;
	ld.global.f64 	%fd51, [%rd9+24];
	ld.global.f64 	%fd52, [%rd10+24];
	fma.rn.f64 	%fd53, %fd51, %fd52, %fd50;
	ld.global.f64 	%fd54, [%rd9+32];
	ld.global.f64 	%fd55, [%rd10+32];
	fma.rn.f64 	%fd56, %fd54, %fd55, %fd53;
	ld.global.f64 	%fd57, [%rd9+40];
	ld.global.f64 	%fd58, [%rd10+40];
	fma.rn.f64 	%fd59, %fd57, %fd58, %fd56;
	ld.global.f64 	%fd60, [%rd9+48];
	ld.global.f64 	%fd61, [%rd10+48];
	fma.rn.f64 	%fd62, %fd60, %fd61, %fd59;
	ld.global.f64 	%fd63, [%rd9+56];
	ld.global.f64 	%fd64, [%rd10+56];
	fma.rn.f64 	%fd111, %fd63, %fd64, %fd62;
	add.s32 	%r32, %r32, 16;
	add.s32 	%r31, %r31, 16;
	setp.ne.s32 	%p4, %r32, 0;
	@%p4 bra 	$L__BB0_4;
$L__BB0_5:
	setp.eq.s32 	%p5, %r3, 0;
	@%p5 bra 	$L__BB0_14;
	and.b32  	%r11, %r23, 7;
	setp.lt.u32 	%p6, %r3, 8;
	@%p6 bra 	$L__BB0_8;
	add.s32 	%r29, %r34, %r2;
	mul.wide.s32 	%rd11, %r29, 8;
	add.s64 	%rd12, %rd2, %rd11;
	ld.global.f64 	%fd66, [%rd12];
	add.s64 	%rd13, %rd1, %rd11;
	ld.global.f64 	%fd67, [%rd13];
	fma.rn.f64 	%fd68, %fd66, %fd67, %fd111;
	ld.global.f64 	%fd69, [%rd12+8];
	ld.global.f64 	%fd70, [%rd13+8];
	fma.rn.f64 	%fd71, %fd69, %fd70, %fd68;
	ld.global.f64 	%fd72, [%rd12+16];
	ld.global.f64 	%fd73, [%rd13+16];
	fma.rn.f64 	%fd74, %fd72, %fd73, %fd71;
	ld.global.f64 	%fd75, [%rd12+24];
	ld.global.f64 	%fd76, [%rd13+24];
	fma.rn.f64 	%fd77, %fd75, %fd76, %fd74;
	ld.global.f64 	%fd78, [%rd12+32];
	ld.global.f64 	%fd79, [%rd13+32];
	fma.rn.f64 	%fd80, %fd78, %fd79, %fd77;
	ld.global.f64 	%fd81, [%rd12+40];
	ld.global.f64 	%fd82, [%rd13+40];
	fma.rn.f64 	%fd83, %fd81, %fd82, %fd80;
	ld.global.f64 	%fd84, [%rd12+48];
	ld.global.f64 	%fd85, [%rd13+48];
	fma.rn.f64 	%fd86, %fd84, %fd85, %fd83;
	ld.global.f64 	%fd87, [%rd12+56];
	ld.global.f64 	%fd88, [%rd13+56];
	fma.rn.f64 	%fd111, %fd87, %fd88, %fd86;
	add.s32 	%r34, %r34, 8;
$L__BB0_8:
	setp.eq.s32 	%p7, %r11, 0;
	@%p7 bra 	$L__BB0_14;
	and.b32  	%r14, %r23, 3;
	setp.lt.u32 	%p8, %r11, 4;
	@%p8 bra 	$L__BB0_11;
	add.s32 	%r30, %r34, %r2;
	mul.wide.s32 	%rd14, %r30, 8;
	add.s64 	%rd15, %rd2, %rd14;
	ld.global.f64 	%fd90, [%rd15];
	add.s64 	%rd16, %rd1, %rd14;
	ld.global.f64 	%fd91, [%rd16];
	fma.rn.f64 	%fd92, %fd90, %fd91, %fd111;
	ld.global.f64 	%fd93, [%rd15+8];
	ld.global.f64 	%fd94, [%rd16+8];
	fma.rn.f64 	%fd95, %fd93, %fd94, %fd92;
	ld.global.f64 	%fd96, [%rd15+16];
	ld.global.f64 	%fd97, [%rd16+16];
	fma.rn.f64 	%fd98, %fd96, %fd97, %fd95;
	ld.global.f64 	%fd99, [%rd15+24];
	ld.global.f64 	%fd100, [%rd16+24];
	fma.rn.f64 	%fd111, %fd99, %fd100, %fd98;
	add.s32 	%r34, %r34, 4;
$L__BB0_11:
	setp.eq.s32 	%p9, %r14, 0;
	@%p9 bra 	$L__BB0_14;
	add.s32 	%r37, %r34, %r2;
	neg.s32 	%r36, %r14;
$L__BB0_13:
	.pragma "nounroll";
	mul.wide.s32 	%rd17, %r37, 8;
	add.s64 	%rd18, %rd1, %rd17;
	add.s64 	%rd19, %rd2, %rd17;
	ld.global.f64 	%fd101, [%rd19];
	ld.global.f64 	%fd102, [%rd18];
	fma.rn.f64 	%fd111, %fd101, %fd102, %fd111;
	add.s32 	%r37, %r37, 1;
	add.s32 	%r36, %r36, 1;
	setp.ne.s32 	%p10, %r36, 0;
	@%p10 bra 	$L__BB0_13;
$L__BB0_14:
	cvta.to.global.u64 	%rd20, %rd5;
	mul.wide.s32 	%rd21, %r1, 8;
	add.s64 	%rd22, %rd20, %rd21;
	st.global.f64 	[%rd22], %fd111;
$L__BB0_15:
	ret;

}


// ===== COMPILED SASS (sm_100) =====

	.target	sm_100

	.elftype	@"ET_EXEC"


//--------------------- .note.nv.tkinfo           --------------------------
	.section	.note.nv.tkinfo,"",@"SHT_NOTE"
	.sectionflags	@"SHF_NOTE_NV_TKINFO"
	.tkinfo
        /*0018*/ 	.word	0x00000002
        /*0030*/ 	.string	""
        /*0030*/ 	.string	"ptxas"
        /*0030*/ 	.string	"Cuda compilation tools, release 13.0, V13.0.88"
        /*0030*/ 	.string	"Build cuda_13.0.r13.0/compiler.36424714_0"
        /*0030*/ 	.string	"-arch sm_100 -m 64 "



//--------------------- .note.nv.cuinfo           --------------------------
	.section	.note.nv.cuinfo,"",@"SHT_NOTE"
	.sectionflags	@"SHF_NOTE_NV_CUINFO"
        /*0018*/ 	.short	0x0002
        /*001a*/ 	.short	0x0064
        /*001c*/ 	.short	0x0082
	.zero		2


//--------------------- .nv.info                  --------------------------
	.section	.nv.info,"",@"SHT_CUDA_INFO"
	.align	4


	//----- nvinfo : EIATTR_REGCOUNT
	.align		4
        /*0000*/ 	.byte	0x04, 0x2f
        /*0002*/ 	.short	(.L_1 - .L_0)
	.align		4
.L_0:
        /*0004*/ 	.word	index@(_Z9matmatgpuiiPdS_S_)
        /*0008*/ 	.word	0x00000020


	//----- nvinfo : EIATTR_FRAME_SIZE
	.align		4
.L_1:
        /*000c*/ 	.byte	0x04, 0x11
        /*000e*/ 	.short	(.L_3 - .L_2)
	.align		4
.L_2:
        /*0010*/ 	.word	index@(_Z9matmatgpuiiPdS_S_)
        /*0014*/ 	.word	0x00000000


	//----- nvinfo : EIATTR_MIN_STACK_SIZE
	.align		4
.L_3:
        /*0018*/ 	.byte	0x04, 0x12
        /*001a*/ 	.short	(.L_5 - .L_4)
	.align		4
.L_4:
        /*001c*/ 	.word	index@(_Z9matmatgpuiiPdS_S_)
        /*0020*/ 	.word	0x00000000
.L_5:


//--------------------- .nv.compat                --------------------------
	.section	.nv.compat,"",@"SHT_CUDA_COMPAT_INFO"
	.align	4
        /*0000*/ 	.byte	0x02, 0x09, 0x00, 0x00, 0x02, 0x02, 0x01, 0x00, 0x02, 0x05, 0x05, 0x00, 0x03, 0x07, 0x01, 0x01
        /*0010*/ 	.byte	0x02, 0x03, 0x00, 0x00, 0x02, 0x06, 0x01, 0x00, 0x04, 0x0b, 0x08, 0x00, 0x01, 0x00, 0x00, 0x00
        /*0020*/ 	.byte	0x00, 0x00, 0x00, 0x00


//--------------------- .nv.info._Z9matmatgpuiiPdS_S_ --------------------------
	.section	.nv.info._Z9matmatgpuiiPdS_S_,"",@"SHT_CUDA_INFO"
	.sectionflags	@""
	.align	4


	//----- nvinfo : EIATTR_CUDA_API_VERSION
	.align		4
        /*0000*/ 	.byte	0x04, 0x37
        /*0002*/ 	.short	(.L_7 - .L_6)
.L_6:
        /*0004*/ 	.word	0x00000082


	//----- nvinfo : EIATTR_KPARAM_INFO
	.align		4
.L_7:
        /*0008*/ 	.byte	0x04, 0x17
        /*000a*/ 	.short	(.L_9 - .L_8)
.L_8:
        /*000c*/ 	.word	0x00000000
        /*0010*/ 	.short	0x0004
        /*0012*/ 	.short	0x0018
        /*0014*/ 	.byte	0x00, 0xf5, 0x21, 0x00


	//----- nvinfo : EIATTR_KPARAM_INFO
	.align		4
.L_9:
        /*0018*/ 	.byte	0x04, 0x17
        /*001a*/ 	.short	(.L_11 - .L_10)
.L_10:
        /*001c*/ 	.word	0x00000000
        /*0020*/ 	.short	0x0003
        /*0022*/ 	.short	0x0010
        /*0024*/ 	.byte	0x00, 0xf5, 0x21, 0x00


	//----- nvinfo : EIATTR_KPARAM_INFO
	.align		4
.L_11:
        /*0028*/ 	.byte	0x04, 0x17
        /*002a*/ 	.short	(.L_13 - .L_12)
.L_12:
        /*002c*/ 	.word	0x00000000
        /*0030*/ 	.short	0x0002
        /*0032*/ 	.short	0x0008
        /*0034*/ 	.byte	0x00, 0xf5, 0x21, 0x00


	//----- nvinfo : EIATTR_KPARAM_INFO
	.align		4
.L_13:
        /*0038*/ 	.byte	0x04, 0x17
        /*003a*/ 	.short	(.L_15 - .L_14)
.L_14:
        /*003c*/ 	.word	0x00000000
        /*0040*/ 	.short	0x0001
        /*0042*/ 	.short	0x0004
        /*0044*/ 	.byte	0x00, 0xf0, 0x11, 0x00


	//----- nvinfo : EIATTR_KPARAM_INFO
	.align		4
.L_15:
        /*0048*/ 	.byte	0x04, 0x17
        /*004a*/ 	.short	(.L_17 - .L_16)
.L_16:
        /*004c*/ 	.word	0x00000000
        /*0050*/ 	.short	0x0000
        /*0052*/ 	.short	0x0000
        /*0054*/ 	.byte	0x00, 0xf0, 0x11, 0x00


	//----- nvinfo : EIATTR_SPARSE_MMA_MASK
	.align		4
.L_17:
        /*0058*/ 	.byte	0x03, 0x50
        /*005a*/ 	.short	0x0000


	//----- nvinfo : EIATTR_MAXREG_COUNT
	.align		4
        /*005c*/ 	.byte	0x03, 0x1b
        /*005e*/ 	.short	0x00ff


	//----- nvinfo : EIATTR_MERCURY_ISA_VERSION
	.align		4
        /*0060*/ 	.byte	0x03, 0x5f
        /*0062*/ 	.short	0x0101


	//----- nvinfo : EIATTR_VRC_CTA_INIT_COUNT
	.align		4
        /*0064*/ 	.byte	0x02, 0x4a
	.zero		1
	.zero		1


	//----- nvinfo : EIATTR_EXIT_INSTR_OFFSETS
	.align		4
        /*0068*/ 	.byte	0x04, 0x1c
        /*006a*/ 	.short	(.L_19 - .L_18)


	//   ....[0]....
.L_18:
        /*006c*/ 	.word	0x00000070


	//   ....[1]....
        /*0070*/ 	.word	0x00000a30


	//----- nvinfo : EIATTR_CBANK_PARAM_SIZE
	.align		4
.L_19:
        /*0074*/ 	.byte	0x03, 0x19
        /*0076*/ 	.short	0x0020


	//----- nvinfo : EIATTR_PARAM_CBANK
	.align		4
        /*0078*/ 	.byte	0x04, 0x0a
        /*007a*/ 	.short	(.L_21 - .L_20)
	.align		4
.L_20:
        /*007c*/ 	.word	index@(.nv.constant0._Z9matmatgpuiiPdS_S_)
        /*0080*/ 	.short	0x0380
        /*0082*/ 	.short	0x0020


	//----- nvinfo : EIATTR_SW_WAR
	.align		4
.L_21:
        /*0084*/ 	.byte	0x04, 0x36
        /*0086*/ 	.short	(.L_23 - .L_22)
.L_22:
        /*0088*/ 	.word	0x00000008
.L_23:


//--------------------- .nv.callgraph             --------------------------
	.section	.nv.callgraph,"",@"SHT_CUDA_CALLGRAPH"
	.align	4
	.sectionentsize	8
	.align		4
        /*0000*/ 	.word	0x00000000
	.align		4
        /*0004*/ 	.word	0xffffffff
	.align		4
        /*0008*/ 	.word	0x00000000
	.align		4
        /*000c*/ 	.word	0xfffffffe
	.align		4
        /*0010*/ 	.word	0x00000000
	.align		4
        /*0014*/ 	.word	0xfffffffd
	.align		4
        /*0018*/ 	.word	0x00000000
	.align		4
        /*001c*/ 	.word	0xfffffffc


//--------------------- .text._Z9matmatgpuiiPdS_S_ --------------------------
	.section	.text._Z9matmatgpuiiPdS_S_,"ax",@progbits
	.align	128
        .global         _Z9matmatgpuiiPdS_S_
        .type           _Z9matmatgpuiiPdS_S_,@function
        .size           _Z9matmatgpuiiPdS_S_,(.L_x_7 - _Z9matmatgpuiiPdS_S_)
        .other          _Z9matmatgpuiiPdS_S_,@"STO_CUDA_ENTRY STV_DEFAULT"
_Z9matmatgpuiiPdS_S_:
.text._Z9matmatgpuiiPdS_S_:
[----:B------:R-:W-:Y:S01]  /*0000*/  LDC R1, c[0x0][0x37c] ;  /* 0x0000df00ff017b82 */ /* 0x000fe20000000800 */
[----:B------:R-:W0:Y:S07]  /*0010*/  S2R R3, SR_TID.X ;  /* 0x0000000000037919 */ /* 0x000e2e0000002100 */
[----:B------:R-:W0:Y:S01]  /*0020*/  S2UR UR4, SR_CTAID.X ;  /* 0x00000000000479c3 */ /* 0x000e220000002500 */
[----:B------:R-:W1:Y:S07]  /*0030*/  LDCU UR5, c[0x0][0x384] ;  /* 0x00007080ff0577ac */ /* 0x000e6e0008000800 */
[----:B------:R-:W0:Y:S02]  /*0040*/  LDC R0, c[0x0][0x360] ;  /* 0x0000d800ff007b82 */ /* 0x000e240000000800 */
[----:B0-----:R-:W-:-:S05]  /*0050*/  IMAD R0, R0, UR4, R3 ;  /* 0x0000000400007c24 */ /* 0x001fca000f8e0203 */
[----:B-1----:R-:W-:-:S13]  /*0060*/  ISETP.GE.AND P0, PT, R0, UR5, PT ;  /* 0x0000000500007c0c */ /* 0x002fda000bf06270 */
[----:B------:R-:W-:Y:S05]  /*0070*/  @P0 EXIT ;  /* 0x000000000000094d */ /* 0x000fea0003800000 */
[----:B------:R-:W0:Y:S01]  /*0080*/  LDCU UR9, c[0x0][0x380] ;  /* 0x00007000ff0977ac */ /* 0x000e220008000800 */
[----:B------:R-:W-:Y:S01]  /*0090*/  CS2R R10, SRZ ;  /* 0x00000000000a7805 */ /* 0x000fe2000001ff00 */
[----:B------:R-:W1:Y:S01]  /*00a0*/  LDCU.64 UR16, c[0x0][0x358] ;  /* 0x00006b00ff1077ac */ /* 0x000e620008000a00 */
[----:B0-----:R-:W-:-:S09]  /*00b0*/  UISETP.GE.AND UP0, UPT, UR9, 0x1, UPT ;  /* 0x000000010900788c */ /* 0x001fd2000bf06270 */
[----:B-1----:R-:W-:Y:S05]  /*00c0*/  BRA.U !UP0, `(.L_x_0) ;  /* 0x00000009084c7547 */ /* 0x002fea000b800000 */
[----:B------:R-:W-:Y:S02]  /*00d0*/  UISETP.GE.U32.AND UP1, UPT, UR9, 0x10, UPT ;  /* 0x000000100900788c */ /* 0x000fe4000bf26070 */
[----:B------:R-:W-:Y:S01]  /*00e0*/  IMAD R19, R0, UR9, RZ ;  /* 0x0000000900137c24 */ /* 0x000fe2000f8e02ff */
[----:B------:R-:W-:Y:S01]  /*00f0*/  ULOP3.LUT UR14, UR9, 0xf, URZ, 0xc0, !UPT ;  /* 0x0000000f090e7892 */ /* 0x000fe2000f8ec0ff */
[----:B------:R-:W-:Y:S01]  /*0100*/  CS2R R10, SRZ ;  /* 0x00000000000a7805 */ /* 0x000fe2000001ff00 */
[----:B------:R-:W-:Y:S02]  /*0110*/  UMOV UR4, URZ ;  /* 0x000000ff00047c82 */ /* 0x000fe40008000000 */
[----:B------:R-:W-:Y:S02]  /*0120*/  UISETP.NE.AND UP0, UPT, UR14, URZ, UPT ;  /* 0x000000ff0e00728c */ /* 0x000fe4000bf05270 */
[----:B------:R-:W-:Y:S09]  /*0130*/  BRA.U !UP1, `(.L_x_1) ;  /* 0x0000000509107547 */ /* 0x000ff2000b800000 */
[----:B------:R-:W0:Y:S01]  /*0140*/  LDCU.64 UR10, c[0x0][0x388] ;  /* 0x00007100ff0a77ac */ /* 0x000e220008000a00 */
[----:B------:R-:W-:Y:S02]  /*0150*/  MOV R18, R19 ;  /* 0x0000001300127202 */ /* 0x000fe40000000f00 */
[----:B------:R-:W-:Y:S01]  /*0160*/  CS2R R10, SRZ ;  /* 0x00000000000a7805 */ /* 0x000fe2000001ff00 */
[----:B------:R-:W1:Y:S01]  /*0170*/  LDCU.64 UR12, c[0x0][0x390] ;  /* 0x00007200ff0c77ac */ /* 0x000e620008000a00 */
[----:B------:R-:W-:Y:S02]  /*0180*/  ULOP3.LUT UR4, UR9, 0x7ffffff0, URZ, 0xc0, !UPT ;  /* 0x7ffffff009047892 */ /* 0x000fe4000f8ec0ff */
[----:B0-----:R-:W-:Y:S02]  /*0190*/  UIADD3 UR7, UP1, UPT, UR10, 0x40, URZ ;  /* 0x000000400a077890 */ /* 0x001fe4000ff3e0ff */
[----:B------:R-:W-:Y:S02]  /*01a0*/  UIADD3 UR10, UPT, UPT, -UR4, URZ, URZ ;  /* 0x000000ff040a7290 */ /* 0x000fe4000fffe1ff */
[----:B-1----:R-:W-:-:S02]  /*01b0*/  UIADD3 UR5, UP2, UPT, UR12, 0x40, URZ ;  /* 0x000000400c057890 */ /* 0x002fc4000ff5e0ff */
[----:B------:R-:W-:Y:S02]  /*01c0*/  UIADD3.X UR8, UPT, UPT, URZ, UR11, URZ, UP1, !UPT ;  /* 0x0000000bff087290 */ /* 0x000fe40008ffe4ff */
[----:B------:R-:W-:-:S12]  /*01d0*/  UIADD3.X UR6, UPT, UPT, URZ, UR13, URZ, UP2, !UPT ;  /* 0x0000000dff067290 */ /* 0x000fd800097fe4ff */
.L_x_2:
[----:B------:R-:W-:Y:S02]  /*01e0*/  MOV R4, UR7 ;  /* 0x0000000700047c02 */ /* 0x000fe40008000f00 */
[----:B------:R-:W-:Y:S02]  /*01f0*/  MOV R5, UR8 ;  /* 0x0000000800057c02 */ /* 0x000fe40008000f00 */
[----:B------:R-:W-:Y:S02]  /*0200*/  MOV R2, UR5 ;  /* 0x0000000500027c02 */ /* 0x000fe40008000f00 */
[----:B------:R-:W-:Y:S01]  /*0210*/  MOV R3, UR6 ;  /* 0x0000000600037c02 */ /* 0x000fe20008000f00 */
[----:B------:R-:W-:-:S04]  /*0220*/  IMAD.WIDE R4, R18, 0x8, R4 ;  /* 0x0000000812047825 */ /* 0x000fc800078e0204 */
[----:B------:R-:W-:Y:S01]  /*0230*/  IMAD.WIDE R2, R18, 0x8, R2 ;  /* 0x0000000812027825 */ /* 0x000fe200078e0202 */
[----:B------:R-:W2:Y:S04]  /*0240*/  LDG.E.64 R12, desc[UR16][R4.64+-0x40] ;  /* 0xffffc010040c7981 */ /* 0x000ea8000c1e1b00 */
[----:B------:R-:W2:Y:S04]  /*0250*/  LDG.E.64 R24, desc[UR16][R2.64+-0x40] ;  /* 0xffffc01002187981 */ /* 0x000ea8000c1e1b00 */
[----:B------:R-:W3:Y:S04]  /*0260*/  LDG.E.64 R14, desc[UR16][R4.64+-0x38] ;  /* 0xffffc810040e7981 */ /* 0x000ee8000c1e1b00 */
[----:B------:R-:W3:Y:S04]  /*0270*/  LDG.E.64 R16, desc[UR16][R2.64+-0x38] ;  /* 0xffffc81002107981 */ /* 0x000ee8000c1e1b00 */
[----:B------:R-:W4:Y:S04]  /*0280*/  LDG.E.64 R20, desc[UR16][R4.64+-0x30] ;  /* 0xffffd01004147981 */ /* 0x000f28000c1e1b00 */
[----:B------:R-:W4:Y:S04]  /*0290*/  LDG.E.64 R22, desc[UR16][R2.64+-0x30] ;  /* 0xffffd01002167981 */ /* 0x000f28000c1e1b00 */
[----:B------:R-:W5:Y:S04]  /*02a0*/  LDG.E.64 R6, desc[UR16][R4.64+-0x28] ;  /* 0xffffd81004067981 */ /* 0x000f68000c1e1b00 */
[----:B------:R-:W5:Y:S04]  /*02b0*/  LDG.E.64 R8, desc[UR16][R2.64+-0x28] ;  /* 0xffffd81002087981 */ /* 0x000f68000c1e1b00 */
[----:B------:R-:W5:Y:S04]  /*02c0*/  LDG.E.64 R26, desc[UR16][R4.64+0x38] ;  /* 0x00003810041a7981 */ /* 0x000f68000c1e1b00 */
[----:B------:R-:W5:Y:S01]  /*02d0*/  LDG.E.64 R28, desc[UR16][R2.64+0x38] ;  /* 0x00003810021c7981 */ /* 0x000f62000c1e1b00 */
[----:B--2---:R-:W-:-:S03]  /*02e0*/  DFMA R24, R12, R24, R10 ;  /* 0x000000180c18722b */ /* 0x004fc6000000000a */
[----:B------:R-:W2:Y:S04]  /*02f0*/  LDG.E.64 R10, desc[UR16][R4.64+-0x20] ;  /* 0xffffe010040a7981 */ /* 0x000ea8000c1e1b00 */
[----:B------:R-:W2:Y:S01]  /*0300*/  LDG.E.64 R12, desc[UR16][R2.64+-0x20] ;  /* 0xffffe010020c7981 */ /* 0x000ea2000c1e1b00 */
[----:B---3--:R-:W-:-:S03]  /*0310*/  DFMA R24, R14, R16, R24 ;  /* 0x000000100e18722b */ /* 0x008fc60000000018 */
[----:B------:R-:W3:Y:S04]  /*0320*/  LDG.E.64 R14, desc[UR16][R4.64+-0x18] ;  /* 0xffffe810040e7981 */ /* 0x000ee8000c1e1b00 */
[----:B------:R-:W3:Y:S01]  /*0330*/  LDG.E.64 R16, desc[UR16][R2.64+-0x18] ;  /* 0xffffe81002107981 */ /* 0x000ee2000c1e1b00 */
[----:B----4-:R-:W-:-:S03]  /*0340*/  DFMA R24, R20, R22, R24 ;  /* 0x000000161418722b */ /* 0x010fc60000000018 */
[----:B------:R-:W4:Y:S04]  /*0350*/  LDG.E.64 R20, desc[UR16][R4.64+-0x10] ;  /* 0xfffff01004147981 */ /* 0x000f28000c1e1b00 */
[----:B------:R-:W4:Y:S01]  /*0360*/  LDG.E.64 R22, desc[UR16][R2.64+-0x10] ;  /* 0xfffff01002167981 */ /* 0x000f22000c1e1b00 */
[----:B-----5:R-:W-:-:S03]  /*0370*/  DFMA R24, R6, R8, R24 ;  /* 0x000000080618722b */ /* 0x020fc60000000018 */
        /* <DEDUP_REMOVED lines=23> */
[----:B-----5:R-:W-:Y:S01]  /*04f0*/  DFMA R6, R6, R8, R20 ;  /* 0x000000080606722b */ /* 0x020fe20000000014 */
[----:B------:R-:W-:-:S04]  /*0500*/  UIADD3 UR10, UPT, UPT, UR10, 0x10, URZ ;  /* 0x000000100a0a7890 */ /* 0x000fc8000fffe0ff */
[----:B------:R-:W-:Y:S01]  /*0510*/  UISETP.NE.AND UP1, UPT, UR10, URZ, UPT ;  /* 0x000000ff0a00728c */ /* 0x000fe2000bf25270 */
[----:B------:R-:W-:Y:S02]  /*0520*/  IADD3 R18, PT, PT, R18, 0x10, RZ ;  /* 0x0000001012127810 */ /* 0x000fe40007ffe0ff */
[----:B--2---:R-:W-:-:S08]  /*0530*/  DFMA R6, R10, R12, R6 ;  /* 0x0000000c0a06722b */ /* 0x004fd00000000006 */
[----:B---3--:R-:W-:-:S08]  /*0540*/  DFMA R6, R14, R16, R6 ;  /* 0x000000100e06722b */ /* 0x008fd00000000006 */
[----:B----4-:R-:W-:-:S08]  /*0550*/  DFMA R6, R22, R24, R6 ;  /* 0x000000181606722b */ /* 0x010fd00000000006 */
[----:B------:R-:W-:Y:S01]  /*0560*/  DFMA R10, R26, R28, R6 ;  /* 0x0000001c1a0a722b */ /* 0x000fe20000000006 */
[----:B------:R-:W-:Y:S10]  /*0570*/  BRA.U UP1, `(.L_x_2) ;  /* 0xfffffffd01187547 */ /* 0x000ff4000b83ffff */
.L_x_1:
[----:B------:R-:W-:Y:S05]  /*0580*/  BRA.U !UP0, `(.L_x_0) ;  /* 0x00000005081c7547 */ /* 0x000fea000b800000 */
[----:B------:R-:W-:Y:S02]  /*0590*/  UISETP.GE.U32.AND UP0, UPT, UR14, 0x8, UPT ;  /* 0x000000080e00788c */ /* 0x000fe4000bf06070 */
[----:B------:R-:W-:-:S04]  /*05a0*/  ULOP3.LUT UR6, UR9, 0x7, URZ, 0xc0, !UPT ;  /* 0x0000000709067892 */ /* 0x000fc8000f8ec0ff */
[----:B------:R-:W-:-:S03]  /*05b0*/  UISETP.NE.AND UP1, UPT, UR6, URZ, UPT ;  /* 0x000000ff0600728c */ /* 0x000fc6000bf25270 */
[----:B------:R-:W-:Y:S08]  /*05c0*/  BRA.U !UP0, `(.L_x_3) ;  /* 0x0000000108787547 */ /* 0x000ff0000b800000 */
[----:B------:R-:W0:Y:S01]  /*05d0*/  LDC.64 R8, c[0x0][0x388] ;  /* 0x0000e200ff087b82 */ /* 0x000e220000000a00 */
[----:B------:R-:W-:-:S07]  /*05e0*/  IADD3 R5, PT, PT, R19, UR4, RZ ;  /* 0x0000000413057c10 */ /* 0x000fce000fffe0ff */
[----:B------:R-:W1:Y:S01]  /*05f0*/  LDC.64 R2, c[0x0][0x390] ;  /* 0x0000e400ff027b82 */ /* 0x000e620000000a00 */
[----:B0-----:R-:W-:-:S05]  /*0600*/  IMAD.WIDE R8, R5, 0x8, R8 ;  /* 0x0000000805087825 */ /* 0x001fca00078e0208 */
[----:B------:R-:W2:Y:S01]  /*0610*/  LDG.E.64 R14, desc[UR16][R8.64] ;  /* 0x00000010080e7981 */ /* 0x000ea2000c1e1b00 */
[----:B-1----:R-:W-:-:S03]  /*0620*/  IMAD.WIDE R2, R5, 0x8, R2 ;  /* 0x0000000805027825 */ /* 0x002fc600078e0202 */
[----:B------:R-:W3:Y:S04]  /*0630*/  LDG.E.64 R12, desc[UR16][R8.64+0x8] ;  /* 0x00000810080c7981 */ /* 0x000ee8000c1e1b00 */
[----:B------:R-:W2:Y:S04]  /*0640*/  LDG.E.64 R16, desc[UR16][R2.64] ;  /* 0x0000001002107981 */ /* 0x000ea8000c1e1b00 */
        /* <DEDUP_REMOVED lines=17> */
[----:B------:R-:W-:-:S07]  /*0760*/  UIADD3 UR4, UPT, UPT, UR4, 0x8, URZ ;  /* 0x0000000804047890 */ /* 0x000fce000fffe0ff */
[----:B--2---:R-:W-:-:S08]  /*0770*/  DFMA R4, R14, R16, R4 ;  /* 0x000000100e04722b */ /* 0x004fd00000000004 */
[----:B---3--:R-:W-:-:S08]  /*0780*/  DFMA R4, R10, R12, R4 ;  /* 0x0000000c0a04722b */ /* 0x008fd00000000004 */
[----:B----4-:R-:W-:-:S08]  /*0790*/  DFMA R4, R20, R22, R4 ;  /* 0x000000161404722b */ /* 0x010fd00000000004 */
[----:B------:R-:W-:-:S11]  /*07a0*/  DFMA R10, R26, R28, R4 ;  /* 0x0000001c1a0a722b */ /* 0x000fd60000000004 */
.L_x_3:
        /* <DEDUP_REMOVED lines=17> */
[----:B------:R-:W5:Y:S01]  /*08c0*/  LDG.E.64 R24, desc[UR16][R14.64+0x18] ;  /* 0x000018100e187981 */ /* 0x000f62000c1e1b00 */
[----:B------:R-:W-:Y:S01]  /*08d0*/  UIADD3 UR4, UPT, UPT, UR4, 0x4, URZ ;  /* 0x0000000404047890 */ /* 0x000fe2000fffe0ff */
[----:B--2---:R-:W-:-:S08]  /*08e0*/  DFMA R12, R12, R16, R10 ;  /* 0x000000100c0c722b */ /* 0x004fd0000000000a */
[----:B---3--:R-:W-:-:S08]  /*08f0*/  DFMA R12, R20, R22, R12 ;  /* 0x00000016140c722b */ /* 0x008fd0000000000c */
[----:B----4-:R-:W-:-:S08]  /*0900*/  DFMA R4, R4, R6, R12 ;  /* 0x000000060404722b */ /* 0x010fd0000000000c */
[----:B-----5:R-:W-:-:S11]  /*0910*/  DFMA R10, R2, R24, R4 ;  /* 0x00000018020a722b */ /* 0x020fd60000000004 */
.L_x_4:
[----:B------:R-:W-:Y:S05]  /*0920*/  BRA.U !UP1, `(.L_x_0) ;  /* 0x0000000109347547 */ /* 0x000fea000b800000 */
[----:B------:R-:W0:Y:S01]  /*0930*/  LDC.64 R6, c[0x0][0x390] ;  /* 0x0000e400ff067b82 */ /* 0x000e220000000a00 */
[----:B------:R-:W-:Y:S01]  /*0940*/  IADD3 R19, PT, PT, R19, UR4, RZ ;  /* 0x0000000413137c10 */ /* 0x000fe2000fffe0ff */
[----:B------:R-:W-:-:S06]  /*0950*/  UIADD3 UR5, UPT, UPT, -UR5, URZ, URZ ;  /* 0x000000ff05057290 */ /* 0x000fcc000fffe1ff */
[----:B------:R-:W1:Y:S06]  /*0960*/  LDC.64 R8, c[0x0][0x388] ;  /* 0x0000e200ff087b82 */ /* 0x000e6c0000000a00 */
.L_x_5:
[----:B0-----:R-:W-:-:S04]  /*0970*/  IMAD.WIDE R2, R19, 0x8, R6 ;  /* 0x0000000813027825 */ /* 0x001fc800078e0206 */
[C---:B-1----:R-:W-:Y:S02]  /*0980*/  IMAD.WIDE R4, R19.reuse, 0x8, R8 ;  /* 0x0000000813047825 */ /* 0x042fe400078e0208 */
[----:B------:R-:W2:Y:S04]  /*0990*/  LDG.E.64 R2, desc[UR16][R2.64] ;  /* 0x0000001002027981 */ /* 0x000ea8000c1e1b00 */
[----:B------:R-:W2:Y:S01]  /*09a0*/  LDG.E.64 R4, desc[UR16][R4.64] ;  /* 0x0000001004047981 */ /* 0x000ea2000c1e1b00 */
[----:B------:R-:W-:Y:S01]  /*09b0*/  UIADD3 UR5, UPT, UPT, UR5, 0x1, URZ ;  /* 0x0000000105057890 */ /* 0x000fe2000fffe0ff */
[----:B------:R-:W-:-:S03]  /*09c0*/  IADD3 R19, PT, PT, R19, 0x1, RZ ;  /* 0x0000000113137810 */ /* 0x000fc60007ffe0ff */
[----:B------:R-:W-:Y:S01]  /*09d0*/  UISETP.NE.AND UP0, UPT, UR5, URZ, UPT ;  /* 0x000000ff0500728c */ /* 0x000fe2000bf05270 */
[----:B--2---:R-:W-:-:S08]  /*09e0*/  DFMA R10, R4, R2, R10 ;  /* 0x00000002040a722b */ /* 0x004fd0000000000a */
[----:B------:R-:W-:Y:S05]  /*09f0*/  BRA.U UP0, `(.L_x_5) ;  /* 0xfffffffd00dc7547 */ /* 0x000fea000b83ffff */
.L_x_0:
[----:B------:R-:W0:Y:S02]  /*0a00*/  LDC.64 R2, c[0x0][0x398] ;  /* 0x0000e600ff027b82 */ /* 0x000e240000000a00 */
[----:B0-----:R-:W-:-:S05]  /*0a10*/  IMAD.WIDE R2, R0, 0x8, R2 ;  /* 0x0000000800027825 */ /* 0x001fca00078e0202 */
[----:B------:R-:W-:Y:S01]  /*0a20*/  STG.E.64 desc[UR16][R2.64], R10 ;  /* 0x0000000a02007986 */ /* 0x000fe2000c101b10 */
[----:B------:R-:W-:Y:S05]  /*0a30*/  EXIT ;  /* 0x000000000000794d */ /* 0x000fea0003800000 */
.L_x_6:
[----:B------:R-:W-:-:S00]  /*0a40*/  BRA `(.L_x_6) ;  /* 0xfffffffc00fc7947 */ /* 0x000fc0000383ffff */
[----:B------:R-:W-:-:S00]  /*0a50*/  NOP ;  /* 0x0000000000007918 */ /* 0x000fc00000000000 */
        /* <DEDUP_REMOVED lines=10> */
.L_x_7:


//--------------------- .nv.shared.reserved.0     --------------------------
	.section	.nv.shared.reserved.0,"aw",@nobits
	.weak		__nv_reservedSMEM_offset_0_alias
	.size		__nv_reservedSMEM_offset_0_alias, 0, 64
	.other		__nv_reservedSMEM_offset_0_alias,@"STO_CUDA_RESERVED_SHARED STV_DEFAULT"
__nv_reservedSMEM_offset_0_alias:
	.zero		0
	.zero		64


//--------------------- .nv.constant0._Z9matmatgpuiiPdS_S_ --------------------------
	.section	.nv.constant0._Z9matmatgpuiiPdS_S_,"a",@progbits
	.sectionflags	@""
	.align	4
.nv.constant0._Z9matmatgpuiiPdS_S_:
	.zero		928


//--------------------- SYMBOLS --------------------------

	.type		.nv.reservedSmem.offset0,@object
	.size		.nv.reservedSmem.offset0,0x4
